	.headerflags	@"EF_CUDA_TEXMODE_UNIFIED EF_CUDA_64BIT_ADDRESS EF_CUDA_SM86 EF_CUDA_VIRTUAL_SM(EF_CUDA_SM86)"
	.elftype	@"ET_EXEC"


//--------------------- .nv.info                  --------------------------
	.section	.nv.info,"",@"SHT_CUDA_INFO"
	.align	4


	//----- nvinfo : EIATTR_REGCOUNT
	.align		4
        /*0000*/ 	.byte	0x04, 0x2f
        /*0002*/ 	.short	(.L_1 - .L_0)
	.align		4
.L_0:
        /*0004*/ 	.word	index@(swiglu_fwd_kernel)
        /*0008*/ 	.word	0x00000063


	//----- nvinfo : EIATTR_MAX_STACK_SIZE
	.align		4
.L_1:
        /*000c*/ 	.byte	0x04, 0x23
        /*000e*/ 	.short	(.L_3 - .L_2)
	.align		4
.L_2:
        /*0010*/ 	.word	index@(swiglu_fwd_kernel)
        /*0014*/ 	.word	0x00000000


	//----- nvinfo : EIATTR_MIN_STACK_SIZE
	.align		4
.L_3:
        /*0018*/ 	.byte	0x04, 0x12
        /*001a*/ 	.short	(.L_5 - .L_4)
	.align		4
.L_4:
        /*001c*/ 	.word	index@(swiglu_fwd_kernel)
        /*0020*/ 	.word	0x00000000


	//----- nvinfo : EIATTR_FRAME_SIZE
	.align		4
.L_5:
        /*0024*/ 	.byte	0x04, 0x11
        /*0026*/ 	.short	(.L_7 - .L_6)
	.align		4
.L_6:
        /*0028*/ 	.word	index@(swiglu_fwd_kernel)
        /*002c*/ 	.word	0x00000000
.L_7:


//--------------------- .nv.info.swiglu_fwd_kernel --------------------------
	.section	.nv.info.swiglu_fwd_kernel,"",@"SHT_CUDA_INFO"
	.align	4


	//----- nvinfo : EIATTR_CUDA_API_VERSION
	.align		4
        /*0000*/ 	.byte	0x04, 0x37
        /*0002*/ 	.short	(.L_9 - .L_8)
.L_8:
        /*0004*/ 	.word	0x0000007b


	//----- nvinfo : EIATTR_SW2861232_WAR
	.align		4
.L_9:
        /*0008*/ 	.byte	0x01, 0x35
	.zero		2


	//----- nvinfo : EIATTR_PARAM_CBANK
	.align		4
        /*000c*/ 	.byte	0x04, 0x0a
        /*000e*/ 	.short	(.L_11 - .L_10)
	.align		4
.L_10:
        /*0010*/ 	.word	index@(.nv.constant0.swiglu_fwd_kernel)
        /*0014*/ 	.short	0x0160
        /*0016*/ 	.short	0x001c


	//----- nvinfo : EIATTR_CBANK_PARAM_SIZE
	.align		4
.L_11:
        /*0018*/ 	.byte	0x03, 0x19
        /*001a*/ 	.short	0x001c


	//----- nvinfo : EIATTR_KPARAM_INFO
	.align		4
        /*001c*/ 	.byte	0x04, 0x17
        /*001e*/ 	.short	(.L_13 - .L_12)
.L_12:
        /*0020*/ 	.word	0x00000000
        /*0024*/ 	.short	0x0003
        /*0026*/ 	.short	0x0018
        /*0028*/ 	.byte	0x00, 0xf0, 0x11, 0x00


	//----- nvinfo : EIATTR_KPARAM_INFO
	.align		4
.L_13:
        /*002c*/ 	.byte	0x04, 0x17
        /*002e*/ 	.short	(.L_15 - .L_14)
.L_14:
        /*0030*/ 	.word	0x00000000
        /*0034*/ 	.short	0x0002
        /*0036*/ 	.short	0x0010
        /*0038*/ 	.byte	0x00, 0xf0, 0x21, 0x00


	//----- nvinfo : EIATTR_KPARAM_INFO
	.align		4
.L_15:
        /*003c*/ 	.byte	0x04, 0x17
        /*003e*/ 	.short	(.L_17 - .L_16)
.L_16:
        /*0040*/ 	.word	0x00000000
        /*0044*/ 	.short	0x0001
        /*0046*/ 	.short	0x0008
        /*0048*/ 	.byte	0x00, 0xf0, 0x21, 0x00


	//----- nvinfo : EIATTR_KPARAM_INFO
	.align		4
.L_17:
        /*004c*/ 	.byte	0x04, 0x17
        /*004e*/ 	.short	(.L_19 - .L_18)
.L_18:
        /*0050*/ 	.word	0x00000000
        /*0054*/ 	.short	0x0000
        /*0056*/ 	.short	0x0000
        /*0058*/ 	.byte	0x00, 0xf0, 0x21, 0x00


	//----- nvinfo : EIATTR_MAXREG_COUNT
	.align		4
.L_19:
        /*005c*/ 	.byte	0x03, 0x1b
        /*005e*/ 	.short	0x00ff


	//----- nvinfo : EIATTR_EXIT_INSTR_OFFSETS
	.align		4
        /*0060*/ 	.byte	0x04, 0x1c
        /*0062*/ 	.short	(.L_21 - .L_20)


	//   ....[0]....
.L_20:
        /*0064*/ 	.word	0x00003900


	//   ....[1]....
        /*0068*/ 	.word	0x00003930


	//----- nvinfo : EIATTR_MAX_THREADS
	.align		4
.L_21:
        /*006c*/ 	.byte	0x04, 0x05
        /*006e*/ 	.short	(.L_23 - .L_22)
.L_22:
        /*0070*/ 	.word	0x00000020
        /*0074*/ 	.word	0x00000001
        /*0078*/ 	.word	0x00000001
.L_23:


//--------------------- .nv.rel.action            --------------------------
	.section	.nv.rel.action,"",@"SHT_CUDA_RELOCINFO"
	.align	8
	.sectionentsize	8
        /*0000*/ 	.byte	0x73, 0x00, 0x00, 0x00, 0x00, 0x00, 0x00, 0x00, 0x00, 0x00, 0x00, 0x11, 0x25, 0x00, 0x05, 0x36


//--------------------- .nv.constant0.swiglu_fwd_kernel --------------------------
	.section	.nv.constant0.swiglu_fwd_kernel,"a",@progbits
	.align	4
.nv.constant0.swiglu_fwd_kernel:
	.zero		380


//--------------------- .text.swiglu_fwd_kernel   --------------------------
	.section	.text.swiglu_fwd_kernel,"ax",@progbits
	.sectioninfo	@"SHI_REGISTERS=99"
	.align	128
        .global         swiglu_fwd_kernel
        .type           swiglu_fwd_kernel,@function
        .size           swiglu_fwd_kernel,(.L_x_1 - swiglu_fwd_kernel)
        .other          swiglu_fwd_kernel,@"STO_CUDA_ENTRY STV_DEFAULT"
swiglu_fwd_kernel:
.text.swiglu_fwd_kernel:
[----:B------:R-:W-:-:S02]  /*0000*/  IMAD.MOV.U32 R1, RZ, RZ, c[0x0][0x28] ;  /* 0x00000a00ff017624 */ /* 0x000fc400078e00ff */
[----:B------:R-:W0:Y:S01]  /*0010*/  S2R R0, SR_TID.X ;  /* 0x0000000000007919 */ /* 0x000e220000002100 */
[----:B------:R-:W-:Y:S01]  /*0020*/  IMAD.MOV.U32 R2, RZ, RZ, 0x2 ;  /* 0x00000002ff027424 */ /* 0x000fe200078e00ff */
[----:B------:R-:W-:Y:S02]  /*0030*/  ULDC.64 UR4, c[0x0][0x118] ;  /* 0x0000460000047ab9 */ /* 0x000fe40000000a00 */
[----:B------:R-:W1:Y:S01]  /*0040*/  S2R R61, SR_CTAID.X ;  /* 0x00000000003d7919 */ /* 0x000e620000002500 */
[----:B0-----:R-:W-:-:S05]  /*0050*/  IMAD.SHL.U32 R0, R0, 0x8, RZ ;  /* 0x0000000800007824 */ /* 0x001fca00078e00ff */
[----:B------:R-:W-:-:S05]  /*0060*/  LOP3.LUT R0, R0, 0xf8, RZ, 0xc0, !PT ;  /* 0x000000f800007812 */ /* 0x000fca00078ec0ff */
[--C-:B-1----:R-:W-:Y:S01]  /*0070*/  IMAD R61, R61, 0x400, R0.reuse ;  /* 0x000004003d3d7824 */ /* 0x102fe200078e0200 */
[----:B------:R-:W-:-:S03]  /*0080*/  PRMT R0, RZ, 0x7610, R0 ;  /* 0x00007610ff007816 */ /* 0x000fc60000000000 */
[C---:B------:R-:W-:Y:S01]  /*0090*/  IMAD.WIDE R4, R61.reuse, R2, c[0x0][0x160] ;  /* 0x000058003d047625 */ /* 0x040fe200078e0202 */
[C---:B------:R-:W-:Y:S02]  /*00a0*/  ISETP.GE.AND P0, PT, R61.reuse, c[0x0][0x178], PT ;  /* 0x00005e003d007a0c */ /* 0x040fe40003f06270 */
[----:B------:R-:W-:-:S04]  /*00b0*/  IADD3 R93, R61, 0x1, RZ ;  /* 0x000000013d5d7810 */ /* 0x000fc80007ffe0ff */
[----:B------:R-:W-:Y:S02]  /*00c0*/  ISETP.GE.AND P6, PT, R93, c[0x0][0x178], PT ;  /* 0x00005e005d007a0c */ /* 0x000fe40003fc6270 */
[----:B------:R-:W-:-:S05]  /*00d0*/  PRMT R6, RZ, 0x7610, R6 ;  /* 0x00007610ff067816 */ /* 0x000fca0000000006 */
[----:B------:R-:W2:Y:S06]  /*00e0*/  @!P0 LDG.E.U16 R0, [R4.64] ;  /* 0x0000000404008981 */ /* 0x000eac000c1e1500 */
[----:B------:R-:W3:Y:S01]  /*00f0*/  @!P6 LDG.E.U16 R6, [R4.64+0x2] ;  /* 0x000002040406e981 */ /* 0x000ee2000c1e1500 */
[----:B------:R-:W-:Y:S02]  /*0100*/  IADD3 R56, R61, 0x2, RZ ;  /* 0x000000023d387810 */ /* 0x000fe40007ffe0ff */
[----:B------:R-:W-:Y:S02]  /*0110*/  PRMT R7, RZ, 0x7610, R7 ;  /* 0x00007610ff077816 */ /* 0x000fe40000000007 */
[----:B------:R-:W-:-:S13]  /*0120*/  ISETP.GE.AND P4, PT, R56, c[0x0][0x178], PT ;  /* 0x00005e0038007a0c */ /* 0x000fda0003f86270 */
[----:B------:R-:W4:Y:S01]  /*0130*/  @!P4 LDG.E.U16 R7, [R4.64+0x4] ;  /* 0x000004040407c981 */ /* 0x000f22000c1e1500 */
[----:B------:R-:W-:Y:S01]  /*0140*/  PRMT R8, RZ, 0x7610, R8 ;  /* 0x00007610ff087816 */ /* 0x000fe20000000008 */
[----:B------:R-:W-:Y:S01]  /*0150*/  IMAD.WIDE R2, R61, R2, c[0x0][0x168] ;  /* 0x00005a003d027625 */ /* 0x000fe200078e0202 */
[----:B------:R-:W-:-:S04]  /*0160*/  PRMT R9, RZ, 0x7610, R9 ;  /* 0x00007610ff097816 */ /* 0x000fc80000000009 */
[----:B------:R-:W5:Y:S04]  /*0170*/  @!P0 LDG.E.U16 R8, [R2.64] ;  /* 0x0000000402088981 */ /* 0x000f68000c1e1500 */
[----:B------:R-:W5:Y:S01]  /*0180*/  @!P6 LDG.E.U16 R9, [R2.64+0x2] ;  /* 0x000002040209e981 */ /* 0x000f62000c1e1500 */
[C---:B------:R-:W-:Y:S02]  /*0190*/  IADD3 R92, R61.reuse, 0x7, RZ ;  /* 0x000000073d5c7810 */ /* 0x040fe40007ffe0ff */
[----:B------:R-:W-:Y:S02]  /*01a0*/  PRMT R57, RZ, 0x7610, R57 ;  /* 0x00007610ff397816 */ /* 0x000fe40000000039 */
[----:B------:R-:W-:Y:S02]  /*01b0*/  IADD3 R89, R61, 0x100, RZ ;  /* 0x000001003d597810 */ /* 0x000fe40007ffe0ff */
[----:B------:R-:W-:-:S02]  /*01c0*/  PRMT R53, RZ, 0x7610, R53 ;  /* 0x00007610ff357816 */ /* 0x000fc40000000035 */
[C---:B------:R-:W-:Y:S02]  /*01d0*/  IADD3 R90, R61.reuse, 0x101, RZ ;  /* 0x000001013d5a7810 */ /* 0x040fe40007ffe0ff */
[----:B------:R-:W-:Y:S02]  /*01e0*/  PRMT R52, RZ, 0x7610, R52 ;  /* 0x00007610ff347816 */ /* 0x000fe40000000034 */
[C---:B------:R-:W-:Y:S02]  /*01f0*/  IADD3 R87, R61.reuse, 0x102, RZ ;  /* 0x000001023d577810 */ /* 0x040fe40007ffe0ff */
[----:B------:R-:W-:Y:S02]  /*0200*/  PRMT R49, RZ, 0x7610, R49 ;  /* 0x00007610ff317816 */ /* 0x000fe40000000031 */
[----:B------:R-:W-:Y:S02]  /*0210*/  IADD3 R88, R61, 0x103, RZ ;  /* 0x000001033d587810 */ /* 0x000fe40007ffe0ff */
[----:B------:R-:W-:-:S02]  /*0220*/  PRMT R48, RZ, 0x7610, R48 ;  /* 0x00007610ff307816 */ /* 0x000fc40000000030 */
[C---:B------:R-:W-:Y:S02]  /*0230*/  IADD3 R67, R61.reuse, 0x3, RZ ;  /* 0x000000033d437810 */ /* 0x040fe40007ffe0ff */
[----:B------:R-:W-:Y:S02]  /*0240*/  IADD3 R85, R61, 0x104, RZ ;  /* 0x000001043d557810 */ /* 0x000fe40007ffe0ff */
[----:B------:R-:W-:Y:S02]  /*0250*/  ISETP.GE.AND P3, PT, R67, c[0x0][0x178], PT ;  /* 0x00005e0043007a0c */ /* 0x000fe40003f66270 */
[----:B------:R-:W-:Y:S02]  /*0260*/  PRMT R68, RZ, 0x7610, R68 ;  /* 0x00007610ff447816 */ /* 0x000fe40000000044 */
[----:B------:R-:W-:Y:S02]  /*0270*/  PRMT R45, RZ, 0x7610, R45 ;  /* 0x00007610ff2d7816 */ /* 0x000fe4000000002d */
[----:B------:R-:W-:-:S02]  /*0280*/  IADD3 R86, R61, 0x105, RZ ;  /* 0x000001053d567810 */ /* 0x000fc40007ffe0ff */
[----:B------:R-:W-:Y:S02]  /*0290*/  PRMT R42, RZ, 0x7610, R42 ;  /* 0x00007610ff2a7816 */ /* 0x000fe4000000002a */
[C---:B------:R-:W-:Y:S02]  /*02a0*/  IADD3 R83, R61.reuse, 0x106, RZ ;  /* 0x000001063d537810 */ /* 0x040fe40007ffe0ff */
[----:B------:R-:W-:Y:S01]  /*02b0*/  PRMT R41, RZ, 0x7610, R41 ;  /* 0x00007610ff297816 */ /* 0x000fe20000000029 */
[----:B------:R-:W5:Y:S01]  /*02c0*/  @!P3 LDG.E.U16 R68, [R4.64+0x6] ;  /* 0x000006040444b981 */ /* 0x000f62000c1e1500 */
[C---:B------:R-:W-:Y:S02]  /*02d0*/  IADD3 R84, R61.reuse, 0x107, RZ ;  /* 0x000001073d547810 */ /* 0x040fe40007ffe0ff */
[----:B------:R-:W-:Y:S02]  /*02e0*/  PRMT R38, RZ, 0x7610, R38 ;  /* 0x00007610ff267816 */ /* 0x000fe40000000026 */
[----:B------:R-:W-:-:S02]  /*02f0*/  IADD3 R81, R61, 0x200, RZ ;  /* 0x000002003d517810 */ /* 0x000fc40007ffe0ff */
[----:B------:R-:W-:Y:S02]  /*0300*/  PRMT R37, RZ, 0x7610, R37 ;  /* 0x00007610ff257816 */ /* 0x000fe40000000025 */
[C---:B------:R-:W-:Y:S02]  /*0310*/  IADD3 R82, R61.reuse, 0x201, RZ ;  /* 0x000002013d527810 */ /* 0x040fe40007ffe0ff */
[----:B------:R-:W-:Y:S02]  /*0320*/  PRMT R34, RZ, 0x7610, R34 ;  /* 0x00007610ff227816 */ /* 0x000fe40000000022 */
[C---:B------:R-:W-:Y:S02]  /*0330*/  IADD3 R79, R61.reuse, 0x202, RZ ;  /* 0x000002023d4f7810 */ /* 0x040fe40007ffe0ff */
[----:B------:R-:W-:Y:S02]  /*0340*/  PRMT R33, RZ, 0x7610, R33 ;  /* 0x00007610ff217816 */ /* 0x000fe40000000021 */
[----:B------:R-:W-:-:S02]  /*0350*/  IADD3 R80, R61, 0x203, RZ ;  /* 0x000002033d507810 */ /* 0x000fc40007ffe0ff */
[----:B------:R-:W-:Y:S02]  /*0360*/  PRMT R30, RZ, 0x7610, R30 ;  /* 0x00007610ff1e7816 */ /* 0x000fe4000000001e */
[C---:B------:R-:W-:Y:S02]  /*0370*/  IADD3 R60, R61.reuse, 0x4, RZ ;  /* 0x000000043d3c7810 */ /* 0x040fe40007ffe0ff */
[----:B------:R-:W-:Y:S02]  /*0380*/  PRMT R69, RZ, 0x7610, R69 ;  /* 0x00007610ff457816 */ /* 0x000fe40000000045 */
[----:B------:R-:W-:Y:S02]  /*0390*/  PRMT R70, RZ, 0x7610, R70 ;  /* 0x00007610ff467816 */ /* 0x000fe40000000046 */
[----:B------:R-:W-:Y:S02]  /*03a0*/  IADD3 R77, R61, 0x204, RZ ;  /* 0x000002043d4d7810 */ /* 0x000fe40007ffe0ff */
[----:B------:R-:W-:Y:S01]  /*03b0*/  ISETP.GE.AND P5, PT, R60, c[0x0][0x178], PT ;  /* 0x00005e003c007a0c */ /* 0x000fe20003fa6270 */
[----:B------:R0:W5:Y:S01]  /*03c0*/  @!P4 LDG.E.U16 R69, [R2.64+0x4] ;  /* 0x000004040245c981 */ /* 0x000162000c1e1500 */
[----:B------:R-:W-:-:S02]  /*03d0*/  PRMT R65, RZ, 0x7610, R65 ;  /* 0x00007610ff417816 */ /* 0x000fc40000000041 */
[----:B------:R-:W-:Y:S01]  /*03e0*/  PRMT R29, RZ, 0x7610, R29 ;  /* 0x00007610ff1d7816 */ /* 0x000fe2000000001d */
[----:B------:R0:W5:Y:S01]  /*03f0*/  @!P3 LDG.E.U16 R70, [R2.64+0x6] ;  /* 0x000006040246b981 */ /* 0x000162000c1e1500 */
[C---:B------:R-:W-:Y:S02]  /*0400*/  IADD3 R78, R61.reuse, 0x205, RZ ;  /* 0x000002053d4e7810 */ /* 0x040fe40007ffe0ff */
[----:B------:R-:W-:Y:S02]  /*0410*/  PRMT R26, RZ, 0x7610, R26 ;  /* 0x00007610ff1a7816 */ /* 0x000fe4000000001a */
[C---:B------:R-:W-:Y:S02]  /*0420*/  IADD3 R76, R61.reuse, 0x206, RZ ;  /* 0x000002063d4c7810 */ /* 0x040fe40007ffe0ff */
[----:B------:R-:W-:Y:S01]  /*0430*/  PRMT R25, RZ, 0x7610, R25 ;  /* 0x00007610ff197816 */ /* 0x000fe20000000019 */
[----:B------:R1:W5:Y:S01]  /*0440*/  @!P5 LDG.E.U16 R65, [R4.64+0x8] ;  /* 0x000008040441d981 */ /* 0x000362000c1e1500 */
[----:B------:R-:W-:-:S02]  /*0450*/  IADD3 R75, R61, 0x207, RZ ;  /* 0x000002073d4b7810 */ /* 0x000fc40007ffe0ff */
[----:B------:R-:W-:Y:S02]  /*0460*/  PRMT R64, RZ, 0x7610, R64 ;  /* 0x00007610ff407816 */ /* 0x000fe40000000040 */
[----:B------:R-:W-:Y:S02]  /*0470*/  PRMT R22, RZ, 0x7610, R22 ;  /* 0x00007610ff167816 */ /* 0x000fe40000000016 */
[C---:B------:R-:W-:Y:S02]  /*0480*/  IADD3 R72, R61.reuse, 0x300, RZ ;  /* 0x000003003d487810 */ /* 0x040fe40007ffe0ff */
[----:B------:R-:W-:Y:S02]  /*0490*/  PRMT R21, RZ, 0x7610, R21 ;  /* 0x00007610ff157816 */ /* 0x000fe40000000015 */
[----:B------:R-:W-:Y:S02]  /*04a0*/  IADD3 R71, R61, 0x301, RZ ;  /* 0x000003013d477810 */ /* 0x000fe40007ffe0ff */
[----:B------:R-:W-:-:S02]  /*04b0*/  PRMT R18, RZ, 0x7610, R18 ;  /* 0x00007610ff127816 */ /* 0x000fc40000000012 */
[----:B------:R-:W-:Y:S02]  /*04c0*/  PRMT R17, RZ, 0x7610, R17 ;  /* 0x00007610ff117816 */ /* 0x000fe40000000011 */
[----:B------:R-:W-:Y:S02]  /*04d0*/  IADD3 R91, R61, 0x6, RZ ;  /* 0x000000063d5b7810 */ /* 0x000fe40007ffe0ff */
[----:B------:R-:W-:Y:S02]  /*04e0*/  PRMT R58, RZ, 0x7610, R58 ;  /* 0x00007610ff3a7816 */ /* 0x000fe4000000003a */
[----:B------:R-:W-:Y:S02]  /*04f0*/  PRMT R63, RZ, 0x7610, R63 ;  /* 0x00007610ff3f7816 */ /* 0x000fe4000000003f */
[----:B------:R-:W-:Y:S02]  /*0500*/  PRMT R15, RZ, 0x7610, R15 ;  /* 0x00007610ff0f7816 */ /* 0x000fe4000000000f */
[----:B------:R-:W-:-:S02]  /*0510*/  PRMT R16, RZ, 0x7610, R16 ;  /* 0x00007610ff107816 */ /* 0x000fc40000000010 */
[----:B------:R-:W-:Y:S02]  /*0520*/  PRMT R50, RZ, 0x7610, R50 ;  /* 0x00007610ff327816 */ /* 0x000fe40000000032 */
[----:B------:R-:W-:Y:S02]  /*0530*/  PRMT R62, RZ, 0x7610, R62 ;  /* 0x00007610ff3e7816 */ /* 0x000fe4000000003e */
        /* <DEDUP_REMOVED lines=12> */
[----:B------:R-:W-:Y:S02]  /*0600*/  IADD3 R20, R61, 0x307, RZ ;  /* 0x000003073d147810 */ /* 0x000fe40007ffe0ff */
[----:B------:R-:W-:Y:S02]  /*0610*/  PRMT R31, RZ, 0x7610, R31 ;  /* 0x00007610ff1f7816 */ /* 0x000fe4000000001f */
[----:B------:R-:W-:Y:S02]  /*0620*/  PRMT R28, RZ, 0x7610, R28 ;  /* 0x00007610ff1c7816 */ /* 0x000fe4000000001c */
[----:B------:R-:W-:-:S02]  /*0630*/  PRMT R32, RZ, 0x7610, R32 ;  /* 0x00007610ff207816 */ /* 0x000fc40000000020 */
[----:B------:R-:W-:Y:S02]  /*0640*/  IADD3 R19, R61, 0x306, RZ ;  /* 0x000003063d137810 */ /* 0x000fe40007ffe0ff */
[----:B------:R-:W-:Y:S02]  /*0650*/  PRMT R14, RZ, 0x7610, R14 ;  /* 0x00007610ff0e7816 */ /* 0x000fe4000000000e */
[----:B--2---:R-:W-:-:S05]  /*0660*/  SEL R0, R0, RZ, !P0 ;  /* 0x000000ff00007207 */ /* 0x004fca0004000000 */
[----:B------:R-:W-:Y:S01]  /*0670*/  HADD2.F32 R12, -RZ, R0.H0_H0 ;  /* 0x20000000ff0c7230 */ /* 0x000fe20000004100 */
[----:B---3--:R-:W-:-:S04]  /*0680*/  SEL R6, R6, RZ, !P6 ;  /* 0x000000ff06067207 */ /* 0x008fc80007000000 */
[----:B------:R-:W-:Y:S01]  /*0690*/  FADD R0, RZ, -R12 ;  /* 0x8000000cff007221 */ /* 0x000fe20000000000 */
[----:B------:R-:W-:-:S03]  /*06a0*/  HADD2.F32 R13, -RZ, R6.H0_H0 ;  /* 0x20000006ff0d7230 */ /* 0x000fc60000004100 */
[----:B------:R-:W-:Y:S02]  /*06b0*/  FMUL R6, R0, 1.4426950216293334961 ;  /* 0x3fb8aa3b00067820 */ /* 0x000fe40000400000 */
[----:B------:R-:W-:-:S03]  /*06c0*/  FADD R0, RZ, -R13 ;  /* 0x8000000dff007221 */ /* 0x000fc60000000000 */
[----:B------:R-:W-:Y:S01]  /*06d0*/  FSETP.GEU.AND P0, PT, R6, -126, PT ;  /* 0xc2fc00000600780b */ /* 0x000fe20003f0e000 */
[----:B------:R-:W-:Y:S01]  /*06e0*/  FMUL R10, R0, 1.4426950216293334961 ;  /* 0x3fb8aa3b000a7820 */ /* 0x000fe20000400000 */
[----:B----4-:R-:W-:-:S04]  /*06f0*/  SEL R7, R7, RZ, !P4 ;  /* 0x000000ff07077207 */ /* 0x010fc80006000000 */
[----:B------:R-:W-:Y:S01]  /*0700*/  FSETP.GEU.AND P1, PT, R10, -126, PT ;  /* 0xc2fc00000a00780b */ /* 0x000fe20003f2e000 */
[----:B------:R-:W-:-:S06]  /*0710*/  HADD2.F32 R59, -RZ, R7.H0_H0 ;  /* 0x20000007ff3b7230 */ /* 0x000fcc0000004100 */
[----:B------:R-:W-:-:S04]  /*0720*/  @!P0 FMUL R6, R6, 0.5 ;  /* 0x3f00000006068820 */ /* 0x000fc80000400000 */
[----:B------:R2:W3:Y:S02]  /*0730*/  MUFU.EX2 R0, R6 ;  /* 0x0000000600007308 */ /* 0x0004e40000000800 */
[----:B------:R-:W-:-:S06]  /*0740*/  @!P1 FMUL R10, R10, 0.5 ;  /* 0x3f0000000a0a9820 */ /* 0x000fcc0000400000 */
[----:B------:R-:W4:Y:S01]  /*0750*/  MUFU.EX2 R11, R10 ;  /* 0x0000000a000b7308 */ /* 0x000f220000000800 */
[----:B--2---:R-:W-:Y:S01]  /*0760*/  IADD3 R6, R61, 0x5, RZ ;  /* 0x000000053d067810 */ /* 0x004fe20007ffe0ff */
[----:B---3--:R-:W-:-:S04]  /*0770*/  @!P0 FMUL R0, R0, R0 ;  /* 0x0000000000008220 */ /* 0x008fc80000400000 */
[----:B------:R-:W-:Y:S01]  /*0780*/  FADD R7, R0, 1 ;  /* 0x3f80000000077421 */ /* 0x000fe20000000000 */
[----:B------:R-:W-:Y:S01]  /*0790*/  FADD R0, RZ, -R59 ;  /* 0x8000003bff007221 */ /* 0x000fe20000000000 */
[----:B----4-:R-:W-:-:S03]  /*07a0*/  @!P1 FMUL R11, R11, R11 ;  /* 0x0000000b0b0b9220 */ /* 0x010fc60000400000 */
[----:B------:R-:W-:Y:S01]  /*07b0*/  FMUL R66, R0, 1.4426950216293334961 ;  /* 0x3fb8aa3b00427820 */ /* 0x000fe20000400000 */
[----:B------:R-:W-:Y:S01]  /*07c0*/  FSETP.GT.AND P2, PT, R7, 8.50705917302346158658e+37, PT ;  /* 0x7e8000000700780b */ /* 0x000fe20003f44000 */
[----:B------:R-:W-:Y:S01]  /*07d0*/  IMAD.MOV.U32 R0, RZ, RZ, 0x3e800000 ;  /* 0x3e800000ff007424 */ /* 0x000fe200078e00ff */
[----:B------:R-:W-:Y:S02]  /*07e0*/  FADD R11, R11, 1 ;  /* 0x3f8000000b0b7421 */ /* 0x000fe40000000000 */
[----:B------:R-:W-:Y:S02]  /*07f0*/  FSETP.GEU.AND P1, PT, R66, -126, PT ;  /* 0xc2fc00004200780b */ /* 0x000fe40003f2e000 */
[----:B------:R-:W-:Y:S02]  /*0800*/  FSEL R10, R0, 1, P2 ;  /* 0x3f800000000a7808 */ /* 0x000fe40001000000 */
[----:B------:R-:W-:-:S05]  /*0810*/  FSETP.GT.AND P0, PT, R11, 8.50705917302346158658e+37, PT ;  /* 0x7e8000000b00780b */ /* 0x000fca0003f04000 */
[----:B------:R-:W-:Y:S01]  /*0820*/  @P2 FMUL R7, R7, 0.25 ;  /* 0x3e80000007072820 */ /* 0x000fe20000400000 */
[----:B------:R-:W-:-:S03]  /*0830*/  ISETP.GE.AND P2, PT, R61, c[0x0][0x178], PT ;  /* 0x00005e003d007a0c */ /* 0x000fc60003f46270 */
[----:B------:R-:W-:Y:S02]  /*0840*/  @!P1 FMUL R66, R66, 0.5 ;  /* 0x3f00000042429820 */ /* 0x000fe40000400000 */
[----:B------:R-:W2:Y:S02]  /*0850*/  MUFU.RCP R7, R7 ;  /* 0x0000000700077308 */ /* 0x000ea40000001000 */
[----:B------:R-:W-:-:S06]  /*0860*/  @P0 FMUL R11, R11, 0.25 ;  /* 0x3e8000000b0b0820 */ /* 0x000fcc0000400000 */
[----:B------:R-:W3:Y:S01]  /*0870*/  MUFU.EX2 R66, R66 ;  /* 0x0000004200427308 */ /* 0x000ee20000000800 */
[----:B--2---:R-:W-:Y:S01]  /*0880*/  FMUL R7, R7, R10 ;  /* 0x0000000a07077220 */ /* 0x004fe20000400000 */
[----:B------:R-:W-:-:S06]  /*0890*/  FSEL R10, R0, 1, P0 ;  /* 0x3f800000000a7808 */ /* 0x000fcc0000000000 */
[----:B------:R-:W2:Y:S01]  /*08a0*/  MUFU.RCP R11, R11 ;  /* 0x0000000b000b7308 */ /* 0x000ea20000001000 */
[----:B------:R-:W-:Y:S02]  /*08b0*/  ISETP.GE.AND P0, PT, R6, c[0x0][0x178], PT ;  /* 0x00005e0006007a0c */ /* 0x000fe40003f06270 */
[----:B-----5:R-:W-:Y:S02]  /*08c0*/  SEL R6, R8, RZ, !P2 ;  /* 0x000000ff08067207 */ /* 0x020fe40005000000 */
[----:B------:R-:W-:Y:S01]  /*08d0*/  SEL R8, R9, RZ, !P6 ;  /* 0x000000ff09087207 */ /* 0x000fe20007000000 */
[----:B---3--:R-:W-:Y:S01]  /*08e0*/  @!P1 FMUL R66, R66, R66 ;  /* 0x0000004242429220 */ /* 0x008fe20000400000 */
[----:B------:R-:W-:Y:S01]  /*08f0*/  ISETP.GE.AND P1, PT, R92, c[0x0][0x178], PT ;  /* 0x00005e005c007a0c */ /* 0x000fe20003f26270 */
[----:B------:R-:W-:Y:S01]  /*0900*/  FMUL R9, R12, R7 ;  /* 0x000000070c097220 */ /* 0x000fe20000400000 */
[----:B------:R-:W-:Y:S01]  /*0910*/  ISETP.GE.AND P2, PT, R91, c[0x0][0x178], PT ;  /* 0x00005e005b007a0c */ /* 0x000fe20003f46270 */
[----:B------:R-:W-:Y:S01]  /*0920*/  HADD2.F32 R7, -RZ, R8.H0_H0 ;  /* 0x20000008ff077230 */ /* 0x000fe20000004100 */
[----:B------:R-:W-:Y:S01]  /*0930*/  IADD3 R8, R61, 0x302, RZ ;  /* 0x000003023d087810 */ /* 0x000fe20007ffe0ff */
[----:B------:R-:W-:-:S02]  /*0940*/  HADD2.F32 R6, -RZ, R6.H0_H0 ;  /* 0x20000006ff067230 */ /* 0x000fc40000004100 */
[----:B------:R1:W3:Y:S01]  /*0950*/  @!P0 LDG.E.U16 R64, [R4.64+0xa] ;  /* 0x00000a0404408981 */ /* 0x0002e2000c1e1500 */
[----:B--2---:R-:W-:Y:S02]  /*0960*/  FMUL R10, R11, R10 ;  /* 0x0000000a0b0a7220 */ /* 0x004fe40000400000 */
[----:B------:R-:W-:Y:S01]  /*0970*/  FMUL R6, R6, R9 ;  /* 0x0000000906067220 */ /* 0x000fe20000400000 */
[----:B------:R-:W-:Y:S01]  /*0980*/  IADD3 R9, R61, 0x303, RZ ;  /* 0x000003033d097810 */ /* 0x000fe20007ffe0ff */
[----:B------:R0:W2:Y:S01]  /*0990*/  @!P0 LDG.E.U16 R62, [R2.64+0xa] ;  /* 0x00000a04023e8981 */ /* 0x0000a2000c1e1500 */
[----:B------:R-:W-:Y:S01]  /*09a0*/  FMUL R10, R13, R10 ;  /* 0x0000000a0d0a7220 */ /* 0x000fe20000400000 */
[----:B------:R-:W-:Y:S02]  /*09b0*/  P2R R96, PR, RZ, 0x1 ;  /* 0x00000001ff607803 */ /* 0x000fe40000000000 */
[----:B------:R1:W4:Y:S01]  /*09c0*/  @!P1 LDG.E.U16 R57, [R4.64+0xe] ;  /* 0x00000e0404399981 */ /* 0x000322000c1e1500 */
[----:B------:R-:W-:Y:S01]  /*09d0*/  ISETP.GE.AND P1, PT, R89, c[0x0][0x178], PT ;  /* 0x00005e0059007a0c */ /* 0x000fe20003f26270 */
[----:B------:R-:W-:Y:S01]  /*09e0*/  FMUL R7, R7, R10 ;  /* 0x0000000a07077220 */ /* 0x000fe20000400000 */
[----:B------:R-:W-:Y:S01]  /*09f0*/  IADD3 R10, R61, 0x304, RZ ;  /* 0x000003043d0a7810 */ /* 0x000fe20007ffe0ff */
[----:B------:R1:W5:Y:S01]  /*0a00*/  @!P2 LDG.E.U16 R58, [R4.64+0xc] ;  /* 0x00000c04043aa981 */ /* 0x000362000c1e1500 */
[----:B------:R-:W-:-:S02]  /*0a10*/  ISETP.GE.AND P6, PT, R20, c[0x0][0x178], PT ;  /* 0x00005e0014007a0c */ /* 0x000fc40003fc6270 */
[----:B------:R-:W-:Y:S02]  /*0a20*/  IADD3 R12, R61, 0x305, RZ ;  /* 0x000003053d0c7810 */ /* 0x000fe40007ffe0ff */
[----:B------:R-:W-:Y:S02]  /*0a30*/  PRMT R24, RZ, 0x7610, R24 ;  /* 0x00007610ff187816 */ /* 0x000fe40000000018 */
[----:B------:R-:W-:Y:S02]  /*0a40*/  PRMT R23, RZ, 0x7610, R23 ;  /* 0x00007610ff177816 */ /* 0x000fe40000000017 */
[----:B------:R-:W-:Y:S01]  /*0a50*/  ISETP.GE.AND P5, PT, R19, c[0x0][0x178], PT ;  /* 0x00005e0013007a0c */ /* 0x000fe20003fa6270 */
[----:B------:R1:W2:Y:S01]  /*0a60*/  @!P1 LDG.E.U16 R53, [R4.64+0x200] ;  /* 0x0002000404359981 */ /* 0x0002a2000c1e1500 */
[----:B------:R-:W-:Y:S02]  /*0a70*/  ISETP.GE.AND P1, PT, R90, c[0x0][0x178], PT ;  /* 0x00005e005a007a0c */ /* 0x000fe40003f26270 */
[----:B------:R-:W-:-:S02]  /*0a80*/  PRMT R13, RZ, 0x7610, R13 ;  /* 0x00007610ff0d7816 */ /* 0x000fc4000000000d */
[----:B------:R-:W-:Y:S02]  /*0a90*/  ISETP.GE.AND P3, PT, R10, c[0x0][0x178], PT ;  /* 0x00005e000a007a0c */ /* 0x000fe40003f66270 */
[----:B------:R-:W-:-:S07]  /*0aa0*/  PRMT R11, RZ, 0x7610, R11 ;  /* 0x00007610ff0b7816 */ /* 0x000fce000000000b */
[----:B------:R1:W2:Y:S01]  /*0ab0*/  @!P1 LDG.E.U16 R52, [R4.64+0x202] ;  /* 0x0002020404349981 */ /* 0x0002a2000c1e1500 */
[----:B------:R-:W-:Y:S02]  /*0ac0*/  ISETP.GE.AND P1, PT, R87, c[0x0][0x178], PT ;  /* 0x00005e0057007a0c */ /* 0x000fe40003f26270 */
[----:B------:R-:W-:Y:S01]  /*0ad0*/  ISETP.GE.AND P2, PT, R9, c[0x0][0x178], PT ;  /* 0x00005e0009007a0c */ /* 0x000fe20003f46270 */
[----:B------:R1:W2:Y:S01]  /*0ae0*/  @!P3 LDG.E.U16 R15, [R4.64+0x608] ;  /* 0x00060804040fb981 */ /* 0x0002a2000c1e1500 */
[----:B------:R-:W-:Y:S02]  /*0af0*/  P2R R73, PR, RZ, 0x8 ;  /* 0x00000008ff497803 */ /* 0x000fe40000000000 */
[----:B------:R-:W-:Y:S01]  /*0b00*/  ISETP.GE.AND P0, PT, R91, c[0x0][0x178], PT ;  /* 0x00005e005b007a0c */ /* 0x000fe20003f06270 */
[----:B------:R1:W2:Y:S01]  /*0b10*/  @!P5 LDG.E.U16 R13, [R4.64+0x60c] ;  /* 0x00060c04040dd981 */ /* 0x0002a2000c1e1500 */
[----:B------:R-:W-:Y:S02]  /*0b20*/  PRMT R20, RZ, 0x7610, R20 ;  /* 0x00007610ff147816 */ /* 0x000fe40000000014 */
[----:B------:R-:W-:Y:S01]  /*0b30*/  ISETP.GE.AND P4, PT, R12, c[0x0][0x178], PT ;  /* 0x00005e000c007a0c */ /* 0x000fe20003f86270 */
[----:B------:R1:W2:Y:S04]  /*0b40*/  @!P6 LDG.E.U16 R11, [R4.64+0x60e] ;  /* 0x00060e04040be981 */ /* 0x0002a8000c1e1500 */
[----:B------:R1:W2:Y:S01]  /*0b50*/  @!P1 LDG.E.U16 R49, [R4.64+0x204] ;  /* 0x0002040404319981 */ /* 0x0002a2000c1e1500 */
[----:B------:R-:W-:-:S02]  /*0b60*/  ISETP.GE.AND P1, PT, R88, c[0x0][0x178], PT ;  /* 0x00005e0058007a0c */ /* 0x000fc40003f26270 */
[----:B------:R-:W-:Y:S01]  /*0b70*/  P2R R74, PR, RZ, 0x4 ;  /* 0x00000004ff4a7803 */ /* 0x000fe20000000000 */
[----:B------:R1:W2:Y:S01]  /*0b80*/  @!P2 LDG.E.U16 R16, [R4.64+0x606] ;  /* 0x000606040410a981 */ /* 0x0002a2000c1e1500 */
[----:B------:R-:W-:-:S03]  /*0b90*/  ISETP.GE.AND P3, PT, R92, c[0x0][0x178], PT ;  /* 0x00005e005c007a0c */ /* 0x000fc60003f66270 */
[----:B------:R0:W2:Y:S01]  /*0ba0*/  @!P0 LDG.E.U16 R55, [R2.64+0xc] ;  /* 0x00000c0402378981 */ /* 0x0000a2000c1e1500 */
[----:B------:R-:W-:Y:S02]  /*0bb0*/  PRMT R12, RZ, 0x7610, R12 ;  /* 0x00007610ff0c7816 */ /* 0x000fe4000000000c */
[----:B------:R-:W-:Y:S01]  /*0bc0*/  PRMT R19, RZ, 0x7610, R19 ;  /* 0x00007610ff137816 */ /* 0x000fe20000000013 */
[----:B------:R1:W2:Y:S04]  /*0bd0*/  @!P4 LDG.E.U16 R14, [R4.64+0x60a] ;  /* 0x00060a04040ec981 */ /* 0x0002a8000c1e1500 */
[----:B------:R1:W2:Y:S01]  /*0be0*/  @!P1 LDG.E.U16 R48, [R4.64+0x206] ;  /* 0x0002060404309981 */ /* 0x0002a2000c1e1500 */
[----:B------:R-:W-:Y:S02]  /*0bf0*/  ISETP.GE.AND P1, PT, R85, c[0x0][0x178], PT ;  /* 0x00005e0055007a0c */ /* 0x000fe40003f26270 */
[----:B------:R-:W-:Y:S01]  /*0c00*/  ISETP.GE.AND P2, PT, R89, c[0x0][0x178], PT ;  /* 0x00005e0059007a0c */ /* 0x000fe20003f46270 */
[----:B------:R0:W2:Y:S10]  /*0c10*/  @!P3 LDG.E.U16 R54, [R2.64+0xe] ;  /* 0x00000e040236b981 */ /* 0x0000b4000c1e1500 */
[----:B------:R1:W2:Y:S01]  /*0c20*/  @!P1 LDG.E.U16 R45, [R4.64+0x208] ;  /* 0x00020804042d9981 */ /* 0x0002a2000c1e1500 */
[----:B------:R-:W-:-:S03]  /*0c30*/  ISETP.GE.AND P1, PT, R86, c[0x0][0x178], PT ;  /* 0x00005e0056007a0c */ /* 0x000fc60003f26270 */
[----:B------:R0:W2:Y:S10]  /*0c40*/  @!P2 LDG.E.U16 R51, [R2.64+0x200] ;  /* 0x000200040233a981 */ /* 0x0000b4000c1e1500 */
[----:B------:R1:W2:Y:S01]  /*0c50*/  @!P1 LDG.E.U16 R42, [R4.64+0x20a] ;  /* 0x00020a04042a9981 */ /* 0x0002a2000c1e1500 */
[----:B------:R-:W-:-:S13]  /*0c60*/  ISETP.GE.AND P1, PT, R83, c[0x0][0x178], PT ;  /* 0x00005e0053007a0c */ /* 0x000fda0003f26270 */
        /* <DEDUP_REMOVED lines=23> */
[----:B------:R-:W-:-:S04]  /*0de0*/  ISETP.GE.AND P1, PT, R8, c[0x0][0x178], PT ;  /* 0x00005e0008007a0c */ /* 0x000fc80003f26270 */
[----:B------:R-:W-:-:S09]  /*0df0*/  P2R R95, PR, RZ, 0x2 ;  /* 0x00000002ff5f7803 */ /* 0x000fd20000000000 */
[----:B------:R1:W2:Y:S01]  /*0e00*/  @!P1 LDG.E.U16 R17, [R4.64+0x604] ;  /* 0x0006040404119981 */ /* 0x0002a2000c1e1500 */
[----:B------:R-:W-:-:S13]  /*0e10*/  ISETP.GE.AND P1, PT, R60, c[0x0][0x178], PT ;  /* 0x00005e003c007a0c */ /* 0x000fda0003f26270 */
[----:B------:R0:W2:Y:S01]  /*0e20*/  @!P1 LDG.E.U16 R63, [R2.64+0x8] ;  /* 0x00000804023f9981 */ /* 0x0000a2000c1e1500 */
[----:B------:R-:W-:-:S13]  /*0e30*/  ISETP.GE.AND P1, PT, R90, c[0x0][0x178], PT ;  /* 0x00005e005a007a0c */ /* 0x000fda0003f26270 */
[----:B------:R0:W2:Y:S01]  /*0e40*/  @!P1 LDG.E.U16 R50, [R2.64+0x202] ;  /* 0x0002020402329981 */ /* 0x0000a2000c1e1500 */
[----:B------:R-:W-:Y:S02]  /*0e50*/  ISETP.GE.AND P1, PT, R86, c[0x0][0x178], PT ;  /* 0x00005e0056007a0c */ /* 0x000fe40003f26270 */
[----:B------:R-:W-:Y:S02]  /*0e60*/  ISETP.GE.AND P3, PT, R88, c[0x0][0x178], PT ;  /* 0x00005e0058007a0c */ /* 0x000fe40003f66270 */
[----:B------:R-:W-:-:S09]  /*0e70*/  ISETP.GE.AND P2, PT, R85, c[0x0][0x178], PT ;  /* 0x00005e0055007a0c */ /* 0x000fd20003f46270 */
[----:B------:R0:W2:Y:S01]  /*0e80*/  @!P1 LDG.E.U16 R43, [R2.64+0x20a] ;  /* 0x00020a04022b9981 */ /* 0x0000a2000c1e1500 */
[----:B------:R-:W-:Y:S02]  /*0e90*/  ISETP.GE.AND P1, PT, R82, c[0x0][0x178], PT ;  /* 0x00005e0052007a0c */ /* 0x000fe40003f26270 */
[----:B------:R-:W-:Y:S01]  /*0ea0*/  ISETP.GE.AND P0, PT, R87, c[0x0][0x178], PT ;  /* 0x00005e0057007a0c */ /* 0x000fe20003f06270 */
[----:B------:R0:W2:Y:S01]  /*0eb0*/  @!P3 LDG.E.U16 R46, [R2.64+0x206] ;  /* 0x00020604022eb981 */ /* 0x0000a2000c1e1500 */
[----:B------:R-:W-:-:S03]  /*0ec0*/  ISETP.GE.AND P3, PT, R84, c[0x0][0x178], PT ;  /* 0x00005e0054007a0c */ /* 0x000fc60003f66270 */
[----:B------:R0:W2:Y:S01]  /*0ed0*/  @!P2 LDG.E.U16 R44, [R2.64+0x208] ;  /* 0x00020804022ca981 */ /* 0x0000a2000c1e1500 */
[----:B------:R-:W-:-:S05]  /*0ee0*/  ISETP.GE.AND P2, PT, R81, c[0x0][0x178], PT ;  /* 0x00005e0051007a0c */ /* 0x000fca0003f46270 */
[----:B------:R0:W2:Y:S01]  /*0ef0*/  @!P1 LDG.E.U16 R35, [R2.64+0x402] ;  /* 0x0004020402239981 */ /* 0x0000a2000c1e1500 */
[----:B------:R-:W-:-:S03]  /*0f00*/  ISETP.GE.AND P1, PT, R78, c[0x0][0x178], PT ;  /* 0x00005e004e007a0c */ /* 0x000fc60003f26270 */
        /* <DEDUP_REMOVED lines=10> */
[----:B------:R0:W4:Y:S01]  /*0fb0*/  @!P3 LDG.E.U16 R31, [R2.64+0x406] ;  /* 0x00040604021fb981 */ /* 0x000122000c1e1500 */
[----:B------:R-:W-:-:S03]  /*0fc0*/  ISETP.GE.AND P3, PT, R76, c[0x0][0x178], PT ;  /* 0x00005e004c007a0c */ /* 0x000fc60003f66270 */
[----:B------:R0:W4:Y:S01]  /*0fd0*/  @!P2 LDG.E.U16 R28, [R2.64+0x408] ;  /* 0x00040804021ca981 */ /* 0x000122000c1e1500 */
[----:B------:R-:W-:-:S03]  /*0fe0*/  ISETP.GE.AND P2, PT, R75, c[0x0][0x178], PT ;  /* 0x00005e004b007a0c */ /* 0x000fc60003f46270 */
[----:B------:R0:W4:Y:S01]  /*0ff0*/  @!P1 LDG.E.U16 R20, [R2.64+0x600] ;  /* 0x0006000402149981 */ /* 0x000122000c1e1500 */
[----:B------:R-:W-:-:S03]  /*1000*/  ISETP.NE.AND P1, PT, R95, RZ, PT ;  /* 0x000000ff5f00720c */ /* 0x000fc60003f25270 */
[----:B------:R0:W4:Y:S01]  /*1010*/  @!P0 LDG.E.U16 R32, [R2.64+0x404] ;  /* 0x0004040402208981 */ /* 0x000122000c1e1500 */
[----:B------:R-:W-:-:S03]  /*1020*/  ISETP.GE.AND P0, PT, R71, c[0x0][0x178], PT ;  /* 0x00005e0047007a0c */ /* 0x000fc60003f06270 */
[----:B------:R0:W4:Y:S01]  /*1030*/  @!P3 LDG.E.U16 R24, [R2.64+0x40c] ;  /* 0x00040c040218b981 */ /* 0x000122000c1e1500 */
[----:B------:R-:W-:Y:S02]  /*1040*/  ISETP.NE.AND P3, PT, R73, RZ, PT ;  /* 0x000000ff4900720c */ /* 0x000fe40003f65270 */
[----:B------:R-:W-:Y:S01]  /*1050*/  P2R R73, PR, RZ, 0x2 ;  /* 0x00000002ff497803 */ /* 0x000fe20000000000 */
[----:B------:R0:W4:Y:S01]  /*1060*/  @!P2 LDG.E.U16 R23, [R2.64+0x40e] ;  /* 0x00040e040217a981 */ /* 0x000122000c1e1500 */
[----:B------:R-:W-:-:S03]  /*1070*/  ISETP.NE.AND P2, PT, R74, RZ, PT ;  /* 0x000000ff4a00720c */ /* 0x000fc60003f45270 */
[----:B------:R0:W4:Y:S01]  /*1080*/  @!P1 LDG.E.U16 R12, [R2.64+0x604] ;  /* 0x00060404020c9981 */ /* 0x000122000c1e1500 */
[----:B------:R-:W-:Y:S02]  /*1090*/  ISETP.GE.AND P1, PT, R67, c[0x0][0x178], PT ;  /* 0x00005e0043007a0c */ /* 0x000fe40003f26270 */
[----:B------:R-:W-:Y:S01]  /*10a0*/  PRMT R10, RZ, 0x7610, R10 ;  /* 0x00007610ff0a7816 */ /* 0x000fe2000000000a */
[----:B------:R0:W4:Y:S01]  /*10b0*/  @!P0 LDG.E.U16 R19, [R2.64+0x602] ;  /* 0x0006020402138981 */ /* 0x000122000c1e1500 */
[----:B------:R-:W-:Y:S01]  /*10c0*/  SEL R68, R68, RZ, !P1 ;  /* 0x000000ff44447207 */ /* 0x000fe20004800000 */
[----:B-1----:R-:W-:Y:S01]  /*10d0*/  IMAD.MOV.U32 R4, RZ, RZ, 0x2 ;  /* 0x00000002ff047424 */ /* 0x002fe200078e00ff */
[----:B------:R-:W-:Y:S02]  /*10e0*/  ISETP.GE.AND P0, PT, R93, c[0x0][0x178], PT ;  /* 0x00005e005d007a0c */ /* 0x000fe40003f06270 */
[----:B------:R-:W-:Y:S01]  /*10f0*/  F2FP.PACK_AB R94, R7, R6 ;  /* 0x00000006075e723e */ /* 0x000fe200000000ff */
[----:B------:R-:W-:Y:S01]  /*1100*/  HADD2.F32 R93, -RZ, R68.H0_H0 ;  /* 0x20000044ff5d7230 */ /* 0x000fe20000004100 */
[----:B------:R-:W-:Y:S01]  /*1110*/  PRMT R8, RZ, 0x7610, R8 ;  /* 0x00007610ff087816 */ /* 0x000fe20000000008 */
[----:B------:R0:W4:Y:S01]  /*1120*/  @!P2 LDG.E.U16 R10, [R2.64+0x606] ;  /* 0x00060604020aa981 */ /* 0x000122000c1e1500 */
[----:B------:R-:W-:-:S02]  /*1130*/  PRMT R9, RZ, 0x7610, R9 ;  /* 0x00007610ff097816 */ /* 0x000fc40000000009 */
[----:B------:R-:W-:Y:S02]  /*1140*/  PRMT R7, RZ, 0x7610, R7 ;  /* 0x00007610ff077816 */ /* 0x000fe40000000007 */
[----:B------:R-:W-:Y:S01]  /*1150*/  PRMT R6, RZ, 0x7610, R6 ;  /* 0x00007610ff067816 */ /* 0x000fe20000000006 */
[C---:B------:R-:W-:Y:S01]  /*1160*/  IMAD.WIDE R4, R61.reuse, R4, c[0x0][0x170] ;  /* 0x00005c003d047625 */ /* 0x040fe200078e0204 */
[----:B------:R-:W-:Y:S01]  /*1170*/  P2R R74, PR, RZ, 0x4 ;  /* 0x00000004ff4a7803 */ /* 0x000fe20000000000 */
[----:B------:R0:W4:Y:S01]  /*1180*/  @!P3 LDG.E.U16 R8, [R2.64+0x608] ;  /* 0x000608040208b981 */ /* 0x000122000c1e1500 */
[----:B------:R-:W-:Y:S01]  /*1190*/  ISETP.GE.AND P2, PT, R61, c[0x0][0x178], PT ;  /* 0x00005e003d007a0c */ /* 0x000fe20003f46270 */
[----:B------:R-:W-:Y:S02]  /*11a0*/  FADD R61, RZ, -R93 ;  /* 0x8000005dff3d7221 */ /* 0x000fe40000000000 */
[----:B------:R0:W4:Y:S02]  /*11b0*/  @!P4 LDG.E.U16 R9, [R2.64+0x60a] ;  /* 0x00060a040209c981 */ /* 0x000124000c1e1500 */
[----:B------:R-:W-:-:S02]  /*11c0*/  FMUL R61, R61, 1.4426950216293334961 ;  /* 0x3fb8aa3b3d3d7820 */ /* 0x000fc40000400000 */
[----:B------:R0:W4:Y:S04]  /*11d0*/  @!P5 LDG.E.U16 R7, [R2.64+0x60c] ;  /* 0x00060c040207d981 */ /* 0x000128000c1e1500 */
[----:B------:R0:W4:Y:S02]  /*11e0*/  @!P6 LDG.E.U16 R6, [R2.64+0x60e] ;  /* 0x00060e040206e981 */ /* 0x000124000c1e1500 */
[----:B0-----:R-:W-:-:S05]  /*11f0*/  PRMT R3, R94, 0x7632, R3 ;  /* 0x000076325e037816 */ /* 0x001fca0000000003 */
[----:B------:R0:W-:Y:S01]  /*1200*/  @!P0 STG.E.U16 [R4.64+0x2], R3 ;  /* 0x0000020304008986 */ /* 0x0001e2000c101504 */
[----:B------:R-:W-:-:S13]  /*1210*/  FSETP.GEU.AND P0, PT, R61, -126, PT ;  /* 0xc2fc00003d00780b */ /* 0x000fda0003f0e000 */
[----:B------:R-:W-:-:S04]  /*1220*/  @!P0 FMUL R61, R61, 0.5 ;  /* 0x3f0000003d3d8820 */ /* 0x000fc80000400000 */
[----:B------:R-:W1:Y:S01]  /*1230*/  MUFU.EX2 R67, R61 ;  /* 0x0000003d00437308 */ /* 0x000e620000000800 */
[----:B------:R-:W-:Y:S01]  /*1240*/  FADD R66, R66, 1 ;  /* 0x3f80000042427421 */ /* 0x000fe20000000000 */
[----:B-1----:R-:W-:-:S04]  /*1250*/  @!P0 FMUL R67, R67, R67 ;  /* 0x0000004343438220 */ /* 0x002fc80000400000 */
[----:B------:R-:W-:Y:S01]  /*1260*/  FSETP.GT.AND P0, PT, R66, 8.50705917302346158658e+37, PT ;  /* 0x7e8000004200780b */ /* 0x000fe20003f04000 */
[----:B------:R-:W-:-:S03]  /*1270*/  FADD R67, R67, 1 ;  /* 0x3f80000043437421 */ /* 0x000fc60000000000 */
[----:B0-----:R-:W-:-:S09]  /*1280*/  FSEL R3, R0, 1, P0 ;  /* 0x3f80000000037808 */ /* 0x001fd20000000000 */
[----:B------:R-:W-:Y:S01]  /*1290*/  @P0 FMUL R66, R66, 0.25 ;  /* 0x3e80000042420820 */ /* 0x000fe20000400000 */
[----:B------:R-:W-:-:S05]  /*12a0*/  FSETP.GT.AND P0, PT, R67, 8.50705917302346158658e+37, PT ;  /* 0x7e8000004300780b */ /* 0x000fca0003f04000 */
[----:B------:R-:W0:Y:S08]  /*12b0*/  MUFU.RCP R66, R66 ;  /* 0x0000004200427308 */ /* 0x000e300000001000 */
[----:B------:R-:W-:-:S06]  /*12c0*/  @P0 FMUL R67, R67, 0.25 ;  /* 0x3e80000043430820 */ /* 0x000fcc0000400000 */
[----:B------:R-:W1:Y:S01]  /*12d0*/  MUFU.RCP R67, R67 ;  /* 0x0000004300437308 */ /* 0x000e620000001000 */
[----:B------:R-:W-:Y:S02]  /*12e0*/  FSEL R68, R0, 1, P0 ;  /* 0x3f80000000447808 */ /* 0x000fe40000000000 */
[----:B------:R-:W-:Y:S01]  /*12f0*/  ISETP.GE.AND P0, PT, R56, c[0x0][0x178], PT ;  /* 0x00005e0038007a0c */ /* 0x000fe20003f06270 */
[----:B0-----:R-:W-:Y:S01]  /*1300*/  FMUL R2, R66, R3 ;  /* 0x0000000342027220 */ /* 0x001fe20000400000 */
[----:B------:R-:W-:Y:S02]  /*1310*/  SEL R3, R70, RZ, !P1 ;  /* 0x000000ff46037207 */ /* 0x000fe40004800000 */
[----:B------:R-:W-:Y:S01]  /*1320*/  SEL R69, R69, RZ, !P0 ;  /* 0x000000ff45457207 */ /* 0x000fe20004000000 */
[----:B------:R-:W-:Y:S01]  /*1330*/  FMUL R59, R59, R2 ;  /* 0x000000023b3b7220 */ /* 0x000fe20000400000 */
[----:B------:R-:W-:Y:S01]  /*1340*/  @!P2 STG.E.U16 [R4.64], R94 ;  /* 0x0000005e0400a986 */ /* 0x000fe2000c101504 */
[----:B------:R-:W-:-:S02]  /*1350*/  HADD2.F32 R3, -RZ, R3.H0_H0 ;  /* 0x20000003ff037230 */ /* 0x000fc40000004100 */
[----:B------:R-:W-:Y:S01]  /*1360*/  HADD2.F32 R2, -RZ, R69.H0_H0 ;  /* 0x20000045ff027230 */ /* 0x000fe20000004100 */
[----:B-1----:R-:W-:Y:S01]  /*1370*/  FMUL R68, R67, R68 ;  /* 0x0000004443447220 */ /* 0x002fe20000400000 */
[----:B------:R-:W-:-:S03]  /*1380*/  ISETP.GE.AND P2, PT, R60, c[0x0][0x178], PT ;  /* 0x00005e003c007a0c */ /* 0x000fc60003f46270 */
[----:B------:R-:W-:Y:S01]  /*1390*/  FMUL R68, R93, R68 ;  /* 0x000000445d447220 */ /* 0x000fe20000400000 */
[----:B------:R-:W-:Y:S01]  /*13a0*/  FMUL R2, R2, R59 ;  /* 0x0000003b02027220 */ /* 0x000fe20000400000 */
[----:B------:R-:W-:Y:S02]  /*13b0*/  SEL R65, R65, RZ, !P2 ;  /* 0x000000ff41417207 */ /* 0x000fe40005000000 */
[----:B------:R-:W-:-:S03]  /*13c0*/  FMUL R3, R3, R68 ;  /* 0x0000004403037220 */ /* 0x000fc60000400000 */
[----:B------:R-:W-:Y:S02]  /*13d0*/  HADD2.F32 R66, -RZ, R65.H0_H0 ;  /* 0x20000041ff427230 */ /* 0x000fe40000004100 */
[----:B------:R-:W-:-:S04]  /*13e0*/  F2FP.PACK_AB R2, R3, R2 ;  /* 0x000000020302723e */ /* 0x000fc800000000ff */
[----:B------:R-:W-:Y:S01]  /*13f0*/  PRMT R59, R2, 0x7632, R59 ;  /* 0x00007632023b7816 */ /* 0x000fe2000000003b */
[----:B------:R0:W-:Y:S04]  /*1400*/  @!P0 STG.E.U16 [R4.64+0x4], R2 ;  /* 0x0000040204008986 */ /* 0x0001e8000c101504 */
[----:B------:R1:W-:Y:S01]  /*1410*/  @!P1 STG.E.U16 [R4.64+0x6], R59 ;  /* 0x0000063b04009986 */ /* 0x0003e2000c101504 */
[----:B0-----:R-:W-:-:S04]  /*1420*/  FADD R2, RZ, -R66 ;  /* 0x80000042ff027221 */ /* 0x001fc80000000000 */
[----:B------:R-:W-:-:S05]  /*1430*/  FMUL R3, R2, 1.4426950216293334961 ;  /* 0x3fb8aa3b02037820 */ /* 0x000fca0000400000 */
[----:B------:R-:W-:Y:S02]  /*1440*/  FSETP.GEU.AND P1, PT, R3, -126, PT ;  /* 0xc2fc00000300780b */ /* 0x000fe40003f2e000 */
[----:B------:R-:W-:-:S04]  /*1450*/  ISETP.NE.AND P0, PT, R96, RZ, PT ;  /* 0x000000ff6000720c */ /* 0x000fc80003f05270 */
[----:B---3--:R-:W-:-:S07]  /*1460*/  SEL R64, R64, RZ, !P0 ;  /* 0x000000ff40407207 */ /* 0x008fce0004000000 */
[----:B------:R-:W-:Y:S01]  /*1470*/  @!P1 FMUL R3, R3, 0.5 ;  /* 0x3f00000003039820 */ /* 0x000fe20000400000 */
[----:B------:R-:W-:-:S03]  /*1480*/  HADD2.F32 R65, -RZ, R64.H0_H0 ;  /* 0x20000040ff417230 */ /* 0x000fc60000004100 */
[----:B------:R-:W0:Y:S02]  /*1490*/  MUFU.EX2 R56, R3 ;  /* 0x0000000300387308 */ /* 0x000e240000000800 */
[----:B------:R-:W-:-:S04]  /*14a0*/  FADD R2, RZ, -R65 ;  /* 0x80000041ff027221 */ /* 0x000fc80000000000 */
[----:B------:R-:W-:Y:S01]  /*14b0*/  FMUL R2, R2, 1.4426950216293334961 ;  /* 0x3fb8aa3b02027820 */ /* 0x000fe20000400000 */
[----:B0-----:R-:W-:-:S04]  /*14c0*/  @!P1 FMUL R56, R56, R56 ;  /* 0x0000003838389220 */ /* 0x001fc80000400000 */
[----:B------:R-:W-:-:S13]  /*14d0*/  FSETP.GEU.AND P1, PT, R2, -126, PT ;  /* 0xc2fc00000200780b */ /* 0x000fda0003f2e000 */
[----:B------:R-:W-:-:S04]  /*14e0*/  @!P1 FMUL R2, R2, 0.5 ;  /* 0x3f00000002029820 */ /* 0x000fc80000400000 */
[----:B-1----:R-:W0:Y:S01]  /*14f0*/  MUFU.EX2 R59, R2 ;  /* 0x00000002003b7308 */ /* 0x002e220000000800 */
[----:B------:R-:W-:Y:S01]  /*1500*/  FADD R56, R56, 1 ;  /* 0x3f80000038387421 */ /* 0x000fe20000000000 */
[----:B0-----:R-:W-:-:S04]  /*1510*/  @!P1 FMUL R59, R59, R59 ;  /* 0x0000003b3b3b9220 */ /* 0x001fc80000400000 */
[----:B------:R-:W-:Y:S01]  /*1520*/  FSETP.GT.AND P1, PT, R56, 8.50705917302346158658e+37, PT ;  /* 0x7e8000003800780b */ /* 0x000fe20003f24000 */
[----:B------:R-:W-:-:S03]  /*1530*/  FADD R59, R59, 1 ;  /* 0x3f8000003b3b7421 */ /* 0x000fc60000000000 */
[----:B------:R-:W-:-:S09]  /*1540*/  FSEL R3, R0, 1, P1 ;  /* 0x3f80000000037808 */ /* 0x000fd20000800000 */
[----:B------:R-:W-:Y:S01]  /*1550*/  @P1 FMUL R56, R56, 0.25 ;  /* 0x3e80000038381820 */ /* 0x000fe20000400000 */
[----:B------:R-:W-:-:S05]  /*1560*/  FSETP.GT.AND P1, PT, R59, 8.50705917302346158658e+37, PT ;  /* 0x7e8000003b00780b */ /* 0x000fca0003f24000 */
[----:B------:R-:W0:Y:S08]  /*1570*/  MUFU.RCP R56, R56 ;  /* 0x0000003800387308 */ /* 0x000e300000001000 */
[----:B------:R-:W-:-:S06]  /*1580*/  @P1 FMUL R59, R59, 0.25 ;  /* 0x3e8000003b3b1820 */ /* 0x000fcc0000400000 */
[----:B------:R-:W1:Y:S01]  /*1590*/  MUFU.RCP R59, R59 ;  /* 0x0000003b003b7308 */ /* 0x000e620000001000 */
[----:B------:R-:W-:Y:S01]  /*15a0*/  FSEL R60, R0, 1, P1 ;  /* 0x3f800000003c7808 */ /* 0x000fe20000800000 */
[----:B0-----:R-:W-:Y:S01]  /*15b0*/  FMUL R3, R56, R3 ;  /* 0x0000000338037220 */ /* 0x001fe20000400000 */
[----:B--2---:R-:W-:Y:S02]  /*15c0*/  SEL R2, R63, RZ, !P2 ;  /* 0x000000ff3f027207 */ /* 0x004fe40005000000 */
[----:B------:R-:W-:Y:S01]  /*15d0*/  SEL R62, R62, RZ, !P0 ;  /* 0x000000ff3e3e7207 */ /* 0x000fe20004000000 */
[----:B------:R-:W-:Y:S02]  /*15e0*/  FMUL R61, R66, R3 ;  /* 0x00000003423d7220 */ /* 0x000fe40000400000 */
[----:B------:R-:W-:Y:S02]  /*15f0*/  HADD2.F32 R2, -RZ, R2.H0_H0 ;  /* 0x20000002ff027230 */ /* 0x000fe40000004100 */
[----:B------:R-:W-:Y:S01]  /*1600*/  HADD2.F32 R3, -RZ, R62.H0_H0 ;  /* 0x2000003eff037230 */ /* 0x000fe20000004100 */
[----:B------:R-:W-:Y:S01]  /*1610*/  ISETP.GE.AND P1, PT, R91, c[0x0][0x178], PT ;  /* 0x00005e005b007a0c */ /* 0x000fe20003f26270 */
[----:B-1----:R-:W-:-:S04]  /*1620*/  FMUL R60, R59, R60 ;  /* 0x0000003c3b3c7220 */ /* 0x002fc80000400000 */
[----:B------:R-:W-:Y:S01]  /*1630*/  FMUL R60, R65, R60 ;  /* 0x0000003c413c7220 */ /* 0x000fe20000400000 */
[----:B------:R-:W-:Y:S01]  /*1640*/  FMUL R2, R2, R61 ;  /* 0x0000003d02027220 */ /* 0x000fe20000400000 */
[----:B-----5:R-:W-:Y:S02]  /*1650*/  SEL R58, R58, RZ, !P1 ;  /* 0x000000ff3a3a7207 */ /* 0x020fe40004800000 */
[----:B------:R-:W-:-:S03]  /*1660*/  FMUL R3, R3, R60 ;  /* 0x0000003c03037220 */ /* 0x000fc60000400000 */
[----:B------:R-:W-:Y:S02]  /*1670*/  HADD2.F32 R60, -RZ, R58.H0_H0 ;  /* 0x2000003aff3c7230 */ /* 0x000fe40000004100 */
[----:B------:R-:W-:-:S04]  /*1680*/  F2FP.PACK_AB R2, R3, R2 ;  /* 0x000000020302723e */ /* 0x000fc800000000ff */
[----:B------:R-:W-:Y:S01]  /*1690*/  PRMT R61, R2, 0x7632, R61 ;  /* 0x00007632023d7816 */ /* 0x000fe2000000003d */
[----:B------:R0:W-:Y:S04]  /*16a0*/  @!P2 STG.E.U16 [R4.64+0x8], R2 ;  /* 0x000008020400a986 */ /* 0x0001e8000c101504 */
[----:B------:R-:W-:Y:S01]  /*16b0*/  @!P0 STG.E.U16 [R4.64+0xa], R61 ;  /* 0x00000a3d04008986 */ /* 0x000fe2000c101504 */
[----:B0-----:R-:W-:-:S04]  /*16c0*/  FADD R2, RZ, -R60 ;  /* 0x8000003cff027221 */ /* 0x001fc80000000000 */
[----:B------:R-:W-:-:S05]  /*16d0*/  FMUL R3, R2, 1.4426950216293334961 ;  /* 0x3fb8aa3b02037820 */ /* 0x000fca0000400000 */
[----:B------:R-:W-:Y:S02]  /*16e0*/  FSETP.GEU.AND P0, PT, R3, -126, PT ;  /* 0xc2fc00000300780b */ /* 0x000fe40003f0e000 */
[----:B------:R-:W-:-:S04]  /*16f0*/  ISETP.GE.AND P2, PT, R92, c[0x0][0x178], PT ;  /* 0x00005e005c007a0c */ /* 0x000fc80003f46270 */
[----:B----4-:R-:W-:-:S07]  /*1700*/  SEL R57, R57, RZ, !P2 ;  /* 0x000000ff39397207 */ /* 0x010fce0005000000 */
        /* <DEDUP_REMOVED lines=8> */
[----:B------:R-:W0:Y:S01]  /*1790*/  MUFU.EX2 R57, R2 ;  /* 0x0000000200397308 */ /* 0x000e220000000800 */
        /* <DEDUP_REMOVED lines=15> */
[----:B------:R-:W-:Y:S02]  /*1890*/  FMUL R55, R60, R3 ;  /* 0x000000033c377220 */ /* 0x000fe40000400000 */
        /* <DEDUP_REMOVED lines=11> */
[----:B------:R0:W-:Y:S02]  /*1950*/  @!P0 STG.E.U16 [R4.64+0xc], R2 ;  /* 0x00000c0204008986 */ /* 0x0001e4000c101504 */
[----:B0-----:R-:W-:-:S04]  /*1960*/  FADD R2, RZ, -R55 ;  /* 0x80000037ff027221 */ /* 0x001fc80000000000 */
[----:B------:R-:W-:-:S05]  /*1970*/  FMUL R3, R2, 1.4426950216293334961 ;  /* 0x3fb8aa3b02037820 */ /* 0x000fca0000400000 */
[----:B------:R-:W-:Y:S01]  /*1980*/  FSETP.GEU.AND P0, PT, R3, -126, PT ;  /* 0xc2fc00000300780b */ /* 0x000fe20003f0e000 */
[----:B------:R0:W-:Y:S01]  /*1990*/  @!P2 STG.E.U16 [R4.64+0xe], R54 ;  /* 0x00000e360400a986 */ /* 0x0001e2000c101504 */
[----:B------:R-:W-:-:S04]  /*19a0*/  ISETP.GE.AND P2, PT, R90, c[0x0][0x178], PT ;  /* 0x00005e005a007a0c */ /* 0x000fc80003f46270 */
[----:B------:R-:W-:-:S07]  /*19b0*/  SEL R52, R52, RZ, !P2 ;  /* 0x000000ff34347207 */ /* 0x000fce0005000000 */
[----:B------:R-:W-:Y:S01]  /*19c0*/  @!P0 FMUL R3, R3, 0.5 ;  /* 0x3f00000003038820 */ /* 0x000fe20000400000 */
[----:B------:R-:W-:-:S03]  /*19d0*/  HADD2.F32 R57, -RZ, R52.H0_H0 ;  /* 0x20000034ff397230 */ /* 0x000fc60000004100 */
[----:B------:R-:W1:Y:S02]  /*19e0*/  MUFU.EX2 R53, R3 ;  /* 0x0000000300357308 */ /* 0x000e640000000800 */
[----:B------:R-:W-:-:S04]  /*19f0*/  FADD R2, RZ, -R57 ;  /* 0x80000039ff027221 */ /* 0x000fc80000000000 */
[----:B------:R-:W-:Y:S01]  /*1a00*/  FMUL R2, R2, 1.4426950216293334961 ;  /* 0x3fb8aa3b02027820 */ /* 0x000fe20000400000 */
[----:B-1----:R-:W-:-:S04]  /*1a10*/  @!P0 FMUL R53, R53, R53 ;  /* 0x0000003535358220 */ /* 0x002fc80000400000 */
        /* <DEDUP_REMOVED lines=14> */
[----:B------:R-:W-:Y:S02]  /*1b00*/  ISETP.GE.AND P0, PT, R89, c[0x0][0x178], PT ;  /* 0x00005e0059007a0c */ /* 0x000fe40003f06270 */
[----:B------:R-:W-:Y:S02]  /*1b10*/  SEL R56, R50, RZ, !P2 ;  /* 0x000000ff32387207 */ /* 0x000fe40005000000 */
[----:B------:R-:W-:Y:S01]  /*1b20*/  SEL R2, R51, RZ, !P0 ;  /* 0x000000ff33027207 */ /* 0x000fe20004000000 */
[----:B0-----:R-:W-:Y:S01]  /*1b30*/  FMUL R54, R53, R54 ;  /* 0x0000003635367220 */ /* 0x001fe20000400000 */
[----:B------:R-:W-:-:S03]  /*1b40*/  ISETP.GE.AND P1, PT, R87, c[0x0][0x178], PT ;  /* 0x00005e0057007a0c */ /* 0x000fc60003f26270 */
[----:B------:R-:W-:Y:S01]  /*1b50*/  HADD2.F32 R2, -RZ, R2.H0_H0 ;  /* 0x20000002ff027230 */ /* 0x000fe20000004100 */
[----:B-1----:R-:W-:Y:S01]  /*1b60*/  FMUL R50, R52, R3 ;  /* 0x0000000334327220 */ /* 0x002fe20000400000 */
[----:B------:R-:W-:Y:S01]  /*1b70*/  HADD2.F32 R3, -RZ, R56.H0_H0 ;  /* 0x20000038ff037230 */ /* 0x000fe20000004100 */
[----:B------:R-:W-:Y:S02]  /*1b80*/  FMUL R51, R55, R54 ;  /* 0x0000003637337220 */ /* 0x000fe40000400000 */
[----:B------:R-:W-:Y:S01]  /*1b90*/  FMUL R50, R57, R50 ;  /* 0x0000003239327220 */ /* 0x000fe20000400000 */
[----:B------:R-:W-:Y:S01]  /*1ba0*/  SEL R49, R49, RZ, !P1 ;  /* 0x000000ff31317207 */ /* 0x000fe20004800000 */
[----:B------:R-:W-:Y:S02]  /*1bb0*/  FMUL R2, R2, R51 ;  /* 0x0000003302027220 */ /* 0x000fe40000400000 */
[----:B------:R-:W-:Y:S02]  /*1bc0*/  FMUL R3, R3, R50 ;  /* 0x0000003203037220 */ /* 0x000fe40000400000 */
[----:B------:R-:W-:-:S03]  /*1bd0*/  HADD2.F32 R51, -RZ, R49.H0_H0 ;  /* 0x20000031ff337230 */ /* 0x000fc60000004100 */
        /* <DEDUP_REMOVED lines=73> */
[----:B0-----:R-:W-:-:S03]  /*2070*/  FMUL R46, R45, R46 ;  /* 0x0000002e2d2e7220 */ /* 0x001fc60000400000 */
[----:B------:R-:W-:Y:S02]  /*2080*/  SEL R2, R44, RZ, !P0 ;  /* 0x000000ff2c027207 */ /* 0x000fe40004000000 */
[----:B------:R-:W-:Y:S01]  /*2090*/  SEL R44, R43, RZ, !P2 ;  /* 0x000000ff2b2c7207 */ /* 0x000fe20005000000 */
[----:B------:R-:W-:Y:S02]  /*20a0*/  FMUL R47, R47, R46 ;  /* 0x0000002e2f2f7220 */ /* 0x000fe40000400000 */
[----:B------:R-:W-:Y:S01]  /*20b0*/  HADD2.F32 R2, -RZ, R2.H0_H0 ;  /* 0x20000002ff027230 */ /* 0x000fe20000004100 */
[----:B-1----:R-:W-:Y:S01]  /*20c0*/  FMUL R43, R42, R3 ;  /* 0x000000032a2b7220 */ /* 0x002fe20000400000 */
[----:B------:R-:W-:Y:S01]  /*20d0*/  HADD2.F32 R3, -RZ, R44.H0_H0 ;  /* 0x2000002cff037230 */ /* 0x000fe20000004100 */
[----:B------:R-:W-:Y:S02]  /*20e0*/  ISETP.GE.AND P1, PT, R83, c[0x0][0x178], PT ;  /* 0x00005e0053007a0c */ /* 0x000fe40003f26270 */
[----:B------:R-:W-:Y:S01]  /*20f0*/  FMUL R44, R48, R43 ;  /* 0x0000002b302c7220 */ /* 0x000fe20000400000 */
[----:B------:R-:W-:Y:S01]  /*2100*/  FMUL R2, R2, R47 ;  /* 0x0000002f02027220 */ /* 0x000fe20000400000 */
[----:B------:R-:W-:-:S02]  /*2110*/  SEL R41, R41, RZ, !P1 ;  /* 0x000000ff29297207 */ /* 0x000fc40004800000 */
        /* <DEDUP_REMOVED lines=136> */
[----:B------:R-:W-:Y:S02]  /*29a0*/  FSETP.GEU.AND P0, PT, R3, -126, PT ;  /* 0xc2fc00000300780b */ /* 0x000fe40003f0e000 */
[----:B------:R-:W-:-:S04]  /*29b0*/  ISETP.GE.AND P1, PT, R78, c[0x0][0x178], PT ;  /* 0x00005e004e007a0c */ /* 0x000fc80003f26270 */
[----:B------:R-:W-:-:S07]  /*29c0*/  SEL R26, R26, RZ, !P1 ;  /* 0x000000ff1a1a7207 */ /* 0x000fce0004800000 */
        /* <DEDUP_REMOVED lines=10> */
[----:B------:R1:W-:Y:S01]  /*2a70*/  @!P2 STG.E.U16 [R4.64+0x406], R30 ;  /* 0x0004061e0400a986 */ /* 0x0003e2000c101504 */
[----:B0-----:R-:W-:-:S03]  /*2a80*/  @!P0 FMUL R26, R26, R26 ;  /* 0x0000001a1a1a8220 */ /* 0x001fc60000400000 */
[----:B------:R-:W-:Y:S01]  /*2a90*/  FSETP.GT.AND P0, PT, R29, 8.50705917302346158658e+37, PT ;  /* 0x7e8000001d00780b */ /* 0x000fe20003f04000 */
[----:B------:R-:W-:-:S03]  /*2aa0*/  FADD R26, R26, 1 ;  /* 0x3f8000001a1a7421 */ /* 0x000fc60000000000 */
[----:B-1----:R-:W-:-:S09]  /*2ab0*/  FSEL R30, R0, 1, P0 ;  /* 0x3f800000001e7808 */ /* 0x002fd20000000000 */
        /* <DEDUP_REMOVED lines=52> */
[----:B0-----:R-:W-:Y:S02]  /*2e00*/  FMUL R26, R25, R26 ;  /* 0x0000001a191a7220 */ /* 0x001fe40000400000 */
[----:B------:R-:W-:Y:S01]  /*2e10*/  HADD2.F32 R2, -RZ, R2.H0_H0 ;  /* 0x20000002ff027230 */ /* 0x000fe20000004100 */
[----:B------:R-:W-:Y:S01]  /*2e20*/  ISETP.GE.AND P1, PT, R72, c[0x0][0x178], PT ;  /* 0x00005e0048007a0c */ /* 0x000fe20003f26270 */
[----:B------:R-:W-:Y:S01]  /*2e30*/  FMUL R27, R27, R26 ;  /* 0x0000001a1b1b7220 */ /* 0x000fe20000400000 */
[----:B-1----:R-:W-:Y:S01]  /*2e40*/  FMUL R23, R22, R3 ;  /* 0x0000000316177220 */ /* 0x002fe20000400000 */
[----:B------:R-:W-:-:S03]  /*2e50*/  HADD2.F32 R3, -RZ, R24.H0_H0 ;  /* 0x20000018ff037230 */ /* 0x000fc60000004100 */
        /* <DEDUP_REMOVED lines=37> */
[----:B------:R-:W-:Y:S02]  /*30b0*/  SEL R20, R19, RZ, !P1 ;  /* 0x000000ff13147207 */ /* 0x000fe40004800000 */
[----:B------:R-:W-:Y:S01]  /*30c0*/  ISETP.NE.AND P1, PT, R73, RZ, PT ;  /* 0x000000ff4900720c */ /* 0x000fe20003f25270 */
[----:B------:R-:W-:Y:S01]  /*30d0*/  HADD2.F32 R2, -RZ, R2.H0_H0 ;  /* 0x20000002ff027230 */ /* 0x000fe20000004100 */
[----:B-1----:R-:W-:Y:S01]  /*30e0*/  FMUL R19, R18, R3 ;  /* 0x0000000312137220 */ /* 0x002fe20000400000 */
[----:B------:R-:W-:Y:S01]  /*30f0*/  HADD2.F32 R3, -RZ, R20.H0_H0 ;  /* 0x20000014ff037230 */ /* 0x000fe20000004100 */
[----:B------:R-:W-:Y:S01]  /*3100*/  FMUL R23, R23, R22 ;  /* 0x0000001617177220 */ /* 0x000fe20000400000 */
[----:B------:R-:W-:Y:S01]  /*3110*/  SEL R17, R17, RZ, !P1 ;  /* 0x000000ff11117207 */ /* 0x000fe20004800000 */
[----:B------:R-:W-:-:S02]  /*3120*/  FMUL R20, R24, R19 ;  /* 0x0000001318147220 */ /* 0x000fc40000400000 */
[----:B------:R-:W-:Y:S02]  /*3130*/  FMUL R2, R2, R23 ;  /* 0x0000001702027220 */ /* 0x000fe40000400000 */
[----:B------:R-:W-:Y:S01]  /*3140*/  FMUL R3, R3, R20 ;  /* 0x0000001403037220 */ /* 0x000fe20000400000 */
[----:B------:R-:W-:-:S04]  /*3150*/  HADD2.F32 R21, -RZ, R17.H0_H0 ;  /* 0x20000011ff157230 */ /* 0x000fc80000004100 */
[----:B------:R-:W-:Y:S01]  /*3160*/  F2FP.PACK_AB R26, R3, R2 ;  /* 0x00000002031a723e */ /* 0x000fe200000000ff */
[----:B------:R-:W-:-:S04]  /*3170*/  FADD R2, RZ, -R21 ;  /* 0x80000015ff027221 */ /* 0x000fc80000000000 */
[----:B------:R-:W-:Y:S01]  /*3180*/  FMUL R3, R2, 1.4426950216293334961 ;  /* 0x3fb8aa3b02037820 */ /* 0x000fe20000400000 */
[----:B------:R0:W-:Y:S04]  /*3190*/  @!P0 STG.E.U16 [R4.64+0x600], R26 ;  /* 0x0006001a04008986 */ /* 0x0001e8000c101504 */
[----:B------:R-:W-:Y:S02]  /*31a0*/  FSETP.GEU.AND P0, PT, R3, -126, PT ;  /* 0xc2fc00000300780b */ /* 0x000fe40003f0e000 */
[----:B------:R-:W-:-:S04]  /*31b0*/  ISETP.NE.AND P2, PT, R74, RZ, PT ;  /* 0x000000ff4a00720c */ /* 0x000fc80003f45270 */
[----:B------:R-:W-:-:S07]  /*31c0*/  SEL R16, R16, RZ, !P2 ;  /* 0x000000ff10107207 */ /* 0x000fce0005000000 */
[----:B------:R-:W-:Y:S01]  /*31d0*/  @!P0 FMUL R3, R3, 0.5 ;  /* 0x3f00000003038820 */ /* 0x000fe20000400000 */
[----:B------:R-:W-:-:S03]  /*31e0*/  HADD2.F32 R22, -RZ, R16.H0_H0 ;  /* 0x20000010ff167230 */ /* 0x000fc60000004100 */
[----:B------:R-:W1:Y:S02]  /*31f0*/  MUFU.EX2 R17, R3 ;  /* 0x0000000300117308 */ /* 0x000e640000000800 */
[----:B------:R-:W-:-:S04]  /*3200*/  FADD R2, RZ, -R22 ;  /* 0x80000016ff027221 */ /* 0x000fc80000000000 */
[----:B------:R-:W-:Y:S01]  /*3210*/  FMUL R16, R2, 1.4426950216293334961 ;  /* 0x3fb8aa3b02107820 */ /* 0x000fe20000400000 */
[----:B-1----:R-:W-:-:S04]  /*3220*/  @!P0 FMUL R17, R17, R17 ;  /* 0x0000001111118220 */ /* 0x002fc80000400000 */
[----:B------:R-:W-:Y:S02]  /*3230*/  FSETP.GEU.AND P0, PT, R16, -126, PT ;  /* 0xc2fc00001000780b */ /* 0x000fe40003f0e000 */
[----:B------:R-:W-:-:S11]  /*3240*/  SEL R15, R15, RZ, !P3 ;  /* 0x000000ff0f0f7207 */ /* 0x000fd60005800000 */
        /* <DEDUP_REMOVED lines=34> */
[----:B------:R-:W-:Y:S01]  /*3470*/  FADD R18, R18, 1 ;  /* 0x3f80000012127421 */ /* 0x000fe20000000000 */
[----:B-1----:R-:W-:-:S03]  /*3480*/  @!P0 FMUL R11, R11, R11 ;  /* 0x0000000b0b0b8220 */ /* 0x002fc60000400000 */
[----:B------:R-:W-:-:S04]  /*3490*/  FSETP.GT.AND P0, PT, R17, 8.50705917302346158658e+37, PT ;  /* 0x7e8000001100780b */ /* 0x000fc80003f04000 */
[----:B------:R-:W-:-:S09]  /*34a0*/  FSEL R14, R0, 1, P0 ;  /* 0x3f800000000e7808 */ /* 0x000fd20000000000 */
[----:B------:R-:W-:Y:S01]  /*34b0*/  @P0 FMUL R17, R17, 0.25 ;  /* 0x3e80000011110820 */ /* 0x000fe20000400000 */
[----:B------:R-:W-:Y:S01]  /*34c0*/  FSETP.GT.AND P0, PT, R18, 8.50705917302346158658e+37, PT ;  /* 0x7e8000001200780b */ /* 0x000fe20003f04000 */
[----:B------:R-:W-:-:S03]  /*34d0*/  FADD R15, R15, 1 ;  /* 0x3f8000000f0f7421 */ /* 0x000fc60000000000 */
        /* <DEDUP_REMOVED lines=14> */
[C---:B------:R-:W-:Y:S01]  /*35c0*/  FSETP.GT.AND P0, PT, R11.reuse, 8.50705917302346158658e+37, PT ;  /* 0x7e8000000b00780b */ /* 0x040fe20003f04000 */
[----:B------:R-:W1:Y:S08]  /*35d0*/  MUFU.RCP R15, R15 ;  /* 0x0000000f000f7308 */ /* 0x000e700000001000 */
[----:B------:R-:W2:Y:S04]  /*35e0*/  MUFU.RCP R17, R17 ;  /* 0x0000001100117308 */ /* 0x000ea80000001000 */
[----:B------:R-:W-:-:S04]  /*35f0*/  @P0 FMUL R11, R11, 0.25 ;  /* 0x3e8000000b0b0820 */ /* 0x000fc80000400000 */
[----:B------:R-:W3:Y:S08]  /*3600*/  MUFU.RCP R18, R18 ;  /* 0x0000001200127308 */ /* 0x000ef00000001000 */
[----:B------:R-:W4:Y:S08]  /*3610*/  MUFU.RCP R11, R11 ;  /* 0x0000000b000b7308 */ /* 0x000f300000001000 */
[----:B------:R-:W5:Y:S01]  /*3620*/  MUFU.RCP R13, R13 ;  /* 0x0000000d000d7308 */ /* 0x000f620000001000 */
[----:B------:R-:W-:Y:S01]  /*3630*/  FSEL R0, R0, 1, P0 ;  /* 0x3f80000000007808 */ /* 0x000fe20000000000 */
[----:B-1----:R-:W-:-:S06]  /*3640*/  FMUL R2, R15, R2 ;  /* 0x000000020f027220 */ /* 0x002fcc0000400000 */
[----:B------:R-:W1:Y:S01]  /*3650*/  MUFU.RCP R16, R16 ;  /* 0x0000001000107308 */ /* 0x000e620000001000 */
[----:B------:R-:W-:Y:S01]  /*3660*/  SEL R12, R12, RZ, !P1 ;  /* 0x000000ff0c0c7207 */ /* 0x000fe20004800000 */
[----:B--2---:R-:W-:Y:S01]  /*3670*/  FMUL R14, R17, R14 ;  /* 0x0000000e110e7220 */ /* 0x004fe20000400000 */
[----:B------:R-:W-:Y:S01]  /*3680*/  FMUL R17, R25, R2 ;  /* 0x0000000219117220 */ /* 0x000fe20000400000 */
[----:B---3--:R-:W-:Y:S01]  /*3690*/  FMUL R3, R18, R3 ;  /* 0x0000000312037220 */ /* 0x008fe20000400000 */
[----:B----4-:R-:W-:Y:S01]  /*36a0*/  FMUL R2, R11, R0 ;  /* 0x000000000b027220 */ /* 0x010fe20000400000 */
[----:B------:R-:W-:Y:S01]  /*36b0*/  HADD2.F32 R0, -RZ, R12.H0_H0 ;  /* 0x2000000cff007230 */ /* 0x000fe20000004100 */
[----:B------:R-:W-:Y:S01]  /*36c0*/  FMUL R21, R21, R14 ;  /* 0x0000000e15157220 */ /* 0x000fe20000400000 */
[----:B-----5:R-:W-:Y:S01]  /*36d0*/  FMUL R20, R13, R20 ;  /* 0x000000140d147220 */ /* 0x020fe20000400000 */
[----:B------:R-:W-:Y:S01]  /*36e0*/  SEL R10, R10, RZ, !P2 ;  /* 0x000000ff0a0a7207 */ /* 0x000fe20005000000 */
[----:B------:R-:W-:Y:S01]  /*36f0*/  FMUL R23, R22, R3 ;  /* 0x0000000316177220 */ /* 0x000fe20000400000 */
[----:B------:R-:W-:Y:S01]  /*3700*/  FMUL R13, R29, R2 ;  /* 0x000000021d0d7220 */ /* 0x000fe20000400000 */
[----:B------:R-:W-:-:S02]  /*3710*/  SEL R2, R8, RZ, !P3 ;  /* 0x000000ff08027207 */ /* 0x000fc40005800000 */
[----:B------:R-:W-:Y:S01]  /*3720*/  SEL R3, R9, RZ, !P4 ;  /* 0x000000ff09037207 */ /* 0x000fe20006000000 */
[----:B------:R-:W-:Y:S01]  /*3730*/  FMUL R21, R0, R21 ;  /* 0x0000001500157220 */ /* 0x000fe20000400000 */
[----:B-1----:R-:W-:Y:S01]  /*3740*/  FMUL R19, R16, R19 ;  /* 0x0000001310137220 */ /* 0x002fe20000400000 */
[----:B------:R-:W-:Y:S01]  /*3750*/  HADD2.F32 R0, -RZ, R10.H0_H0 ;  /* 0x2000000aff007230 */ /* 0x000fe20000004100 */
[----:B------:R-:W-:Y:S01]  /*3760*/  SEL R7, R7, RZ, !P5 ;  /* 0x000000ff07077207 */ /* 0x000fe20006800000 */
[----:B------:R-:W-:Y:S01]  /*3770*/  HADD2.F32 R2, -RZ, R2.H0_H0 ;  /* 0x20000002ff027230 */ /* 0x000fe20000004100 */
[----:B------:R-:W-:Y:S01]  /*3780*/  SEL R6, R6, RZ, !P6 ;  /* 0x000000ff06067207 */ /* 0x000fe20007000000 */
[----:B------:R-:W-:Y:S01]  /*3790*/  HADD2.F32 R3, -RZ, R3.H0_H0 ;  /* 0x20000003ff037230 */ /* 0x000fe20000004100 */
[----:B------:R-:W-:Y:S01]  /*37a0*/  FMUL R12, R24, R19 ;  /* 0x00000013180c7220 */ /* 0x000fe20000400000 */
[----:B------:R-:W-:Y:S01]  /*37b0*/  FMUL R8, R0, R23 ;  /* 0x0000001700087220 */ /* 0x000fe20000400000 */
[----:B------:R-:W-:Y:S01]  /*37c0*/  HADD2.F32 R0, -RZ, R7.H0_H0 ;  /* 0x20000007ff007230 */ /* 0x000fe20000004100 */
[----:B------:R-:W-:Y:S01]  /*37d0*/  FMUL R11, R27, R20 ;  /* 0x000000141b0b7220 */ /* 0x000fe20000400000 */
[----:B------:R-:W-:Y:S01]  /*37e0*/  HADD2.F32 R6, -RZ, R6.H0_H0 ;  /* 0x20000006ff067230 */ /* 0x000fe20000004100 */
[----:B------:R-:W-:Y:S01]  /*37f0*/  FMUL R2, R2, R17 ;  /* 0x0000001102027220 */ /* 0x000fe20000400000 */
[----:B------:R-:W-:Y:S01]  /*3800*/  FMUL R3, R3, R12 ;  /* 0x0000000c03037220 */ /* 0x000fe20000400000 */
[----:B------:R-:W-:Y:S01]  /*3810*/  ISETP.GE.AND P0, PT, R71, c[0x0][0x178], PT ;  /* 0x00005e0047007a0c */ /* 0x000fe20003f06270 */
[----:B------:R-:W-:Y:S01]  /*3820*/  FMUL R0, R0, R11 ;  /* 0x0000000b00007220 */ /* 0x000fe20000400000 */
[----:B------:R-:W-:Y:S01]  /*3830*/  FMUL R13, R6, R13 ;  /* 0x0000000d060d7220 */ /* 0x000fe20000400000 */
[----:B------:R-:W-:-:S02]  /*3840*/  F2FP.PACK_AB R8, R8, R21 ;  /* 0x000000150808723e */ /* 0x000fc400000000ff */
[----:B------:R-:W-:Y:S02]  /*3850*/  F2FP.PACK_AB R2, R3, R2 ;  /* 0x000000020302723e */ /* 0x000fe400000000ff */
[----:B------:R-:W-:Y:S02]  /*3860*/  PRMT R7, R26, 0x7632, R7 ;  /* 0x000076321a077816 */ /* 0x000fe40000000007 */
[----:B------:R-:W-:Y:S02]  /*3870*/  F2FP.PACK_AB R0, R13, R0 ;  /* 0x000000000d00723e */ /* 0x000fe400000000ff */
[----:B------:R-:W-:Y:S02]  /*3880*/  PRMT R3, R8, 0x7632, R3 ;  /* 0x0000763208037816 */ /* 0x000fe40000000003 */
[----:B------:R-:W-:Y:S01]  /*3890*/  PRMT R6, R2, 0x7632, R6 ;  /* 0x0000763202067816 */ /* 0x000fe20000000006 */
[----:B------:R0:W-:Y:S04]  /*38a0*/  @!P0 STG.E.U16 [R4.64+0x602], R7 ;  /* 0x0006020704008986 */ /* 0x0001e8000c101504 */
[----:B------:R0:W-:Y:S04]  /*38b0*/  @!P1 STG.E.U16 [R4.64+0x604], R8 ;  /* 0x0006040804009986 */ /* 0x0001e8000c101504 */
[----:B------:R0:W-:Y:S04]  /*38c0*/  @!P2 STG.E.U16 [R4.64+0x606], R3 ;  /* 0x000606030400a986 */ /* 0x0001e8000c101504 */
[----:B------:R0:W-:Y:S04]  /*38d0*/  @!P3 STG.E.U16 [R4.64+0x608], R2 ;  /* 0x000608020400b986 */ /* 0x0001e8000c101504 */
[----:B------:R0:W-:Y:S04]  /*38e0*/  @!P4 STG.E.U16 [R4.64+0x60a], R6 ;  /* 0x00060a060400c986 */ /* 0x0001e8000c101504 */
[----:B------:R0:W-:Y:S01]  /*38f0*/  @!P5 STG.E.U16 [R4.64+0x60c], R0 ;  /* 0x00060c000400d986 */ /* 0x0001e2000c101504 */
[----:B------:R-:W-:Y:S05]  /*3900*/  @P6 EXIT ;  /* 0x000000000000694d */ /* 0x000fea0003800000 */
[----:B0-----:R-:W-:-:S05]  /*3910*/  PRMT R2, R0, 0x7632, R2 ;  /* 0x0000763200027816 */ /* 0x001fca0000000002 */
[----:B------:R-:W-:Y:S01]  /*3920*/  STG.E.U16 [R4.64+0x60e], R2 ;  /* 0x00060e0204007986 */ /* 0x000fe2000c101504 */
[----:B------:R-:W-:Y:S05]  /*3930*/  EXIT ;  /* 0x000000000000794d */ /* 0x000fea0003800000 */
.L_x_0:
[----:B------:R-:W-:-:S00]  /*3940*/  BRA `(.L_x_0) ;  /* 0xfffffff000007947 */ /* 0x000fc0000383ffff */
[----:B------:R-:W-:-:S00]  /*3950*/  NOP ;  /* 0x0000000000007918 */ /* 0x000fc00000000000 */
        /* <DEDUP_REMOVED lines=10> */
.L_x_1:
